//
// Generated by NVIDIA NVVM Compiler
//
// Compiler Build ID: CL-36424714
// Cuda compilation tools, release 13.0, V13.0.88
// Based on NVVM 20.0.0
//

.version 9.0
.target sm_100
.address_size 64

	// .globl	_Z17vectorScaleKernelPffi

.visible .entry _Z17vectorScaleKernelPffi(
	.param .u64 .ptr .align 1 _Z17vectorScaleKernelPffi_param_0,
	.param .f32 _Z17vectorScaleKernelPffi_param_1,
	.param .u32 _Z17vectorScaleKernelPffi_param_2
)
{
	.reg .pred 	%p<2>;
	.reg .b32 	%r<6>;
	.reg .b32 	%f<4>;
	.reg .b64 	%rd<5>;

	ld.param.u64 	%rd1, [_Z17vectorScaleKernelPffi_param_0];
	ld.param.f32 	%f1, [_Z17vectorScaleKernelPffi_param_1];
	ld.param.u32 	%r2, [_Z17vectorScaleKernelPffi_param_2];
	mov.u32 	%r3, %ctaid.x;
	mov.u32 	%r4, %ntid.x;
	mov.u32 	%r5, %tid.x;
	mad.lo.s32 	%r1, %r3, %r4, %r5;
	setp.ge.s32 	%p1, %r1, %r2;
	@%p1 bra 	$L__BB0_2;
	cvta.to.global.u64 	%rd2, %rd1;
	mul.wide.s32 	%rd3, %r1, 4;
	add.s64 	%rd4, %rd2, %rd3;
	ld.global.f32 	%f2, [%rd4];
	mul.f32 	%f3, %f1, %f2;
	st.global.f32 	[%rd4], %f3;
$L__BB0_2:
	ret;

}


// ===== COMPILED SASS (sm_100) =====

	.target	sm_100

	.elftype	@"ET_EXEC"


//--------------------- .note.nv.tkinfo           --------------------------
	.section	.note.nv.tkinfo,"",@"SHT_NOTE"
	.sectionflags	@"SHF_NOTE_NV_TKINFO"
	.tkinfo
        /*0018*/ 	.word	0x00000002
        /*0030*/ 	.string	""
        /*0030*/ 	.string	"ptxas"
        /*0030*/ 	.string	"Cuda compilation tools, release 13.0, V13.0.88"
        /*0030*/ 	.string	"Build cuda_13.0.r13.0/compiler.36424714_0"
        /*0030*/ 	.string	"-arch sm_100 -m 64 "



//--------------------- .note.nv.cuinfo           --------------------------
	.section	.note.nv.cuinfo,"",@"SHT_NOTE"
	.sectionflags	@"SHF_NOTE_NV_CUINFO"
        /*0018*/ 	.short	0x0002
        /*001a*/ 	.short	0x0064
        /*001c*/ 	.short	0x0082
	.zero		2


//--------------------- .nv.info                  --------------------------
	.section	.nv.info,"",@"SHT_CUDA_INFO"
	.align	4


	//----- nvinfo : EIATTR_REGCOUNT
	.align		4
        /*0000*/ 	.byte	0x04, 0x2f
        /*0002*/ 	.short	(.L_1 - .L_0)
	.align		4
.L_0:
        /*0004*/ 	.word	index@(_Z17vectorScaleKernelPffi)
        /*0008*/ 	.word	0x00000008


	//----- nvinfo : EIATTR_FRAME_SIZE
	.align		4
.L_1:
        /*000c*/ 	.byte	0x04, 0x11
        /*000e*/ 	.short	(.L_3 - .L_2)
	.align		4
.L_2:
        /*0010*/ 	.word	index@(_Z17vectorScaleKernelPffi)
        /*0014*/ 	.word	0x00000000


	//----- nvinfo : EIATTR_MIN_STACK_SIZE
	.align		4
.L_3:
        /*0018*/ 	.byte	0x04, 0x12
        /*001a*/ 	.short	(.L_5 - .L_4)
	.align		4
.L_4:
        /*001c*/ 	.word	index@(_Z17vectorScaleKernelPffi)
        /*0020*/ 	.word	0x00000000
.L_5:


//--------------------- .nv.compat                --------------------------
	.section	.nv.compat,"",@"SHT_CUDA_COMPAT_INFO"
	.align	4
        /*0000*/ 	.byte	0x02, 0x09, 0x00, 0x00, 0x02, 0x02, 0x01, 0x00, 0x02, 0x05, 0x05, 0x00, 0x03, 0x07, 0x01, 0x01
        /*0010*/ 	.byte	0x02, 0x03, 0x00, 0x00, 0x02, 0x06, 0x01, 0x00, 0x04, 0x0b, 0x08, 0x00, 0x09, 0x00, 0x00, 0x00
        /*0020*/ 	.byte	0x00, 0x00, 0x00, 0x00


//--------------------- .nv.info._Z17vectorScaleKernelPffi --------------------------
	.section	.nv.info._Z17vectorScaleKernelPffi,"",@"SHT_CUDA_INFO"
	.sectionflags	@""
	.align	4


	//----- nvinfo : EIATTR_CUDA_API_VERSION
	.align		4
        /*0000*/ 	.byte	0x04, 0x37
        /*0002*/ 	.short	(.L_7 - .L_6)
.L_6:
        /*0004*/ 	.word	0x00000082


	//----- nvinfo : EIATTR_KPARAM_INFO
	.align		4
.L_7:
        /*0008*/ 	.byte	0x04, 0x17
        /*000a*/ 	.short	(.L_9 - .L_8)
.L_8:
        /*000c*/ 	.word	0x00000000
        /*0010*/ 	.short	0x0002
        /*0012*/ 	.short	0x000c
        /*0014*/ 	.byte	0x00, 0xf0, 0x11, 0x00


	//----- nvinfo : EIATTR_KPARAM_INFO
	.align		4
.L_9:
        /*0018*/ 	.byte	0x04, 0x17
        /*001a*/ 	.short	(.L_11 - .L_10)
.L_10:
        /*001c*/ 	.word	0x00000000
        /*0020*/ 	.short	0x0001
        /*0022*/ 	.short	0x0008
        /*0024*/ 	.byte	0x00, 0xf0, 0x11, 0x00


	//----- nvinfo : EIATTR_KPARAM_INFO
	.align		4
.L_11:
        /*0028*/ 	.byte	0x04, 0x17
        /*002a*/ 	.short	(.L_13 - .L_12)
.L_12:
        /*002c*/ 	.word	0x00000000
        /*0030*/ 	.short	0x0000
        /*0032*/ 	.short	0x0000
        /*0034*/ 	.byte	0x00, 0xf5, 0x21, 0x00


	//----- nvinfo : EIATTR_SPARSE_MMA_MASK
	.align		4
.L_13:
        /*0038*/ 	.byte	0x03, 0x50
        /*003a*/ 	.short	0x0000


	//----- nvinfo : EIATTR_MAXREG_COUNT
	.align		4
        /*003c*/ 	.byte	0x03, 0x1b
        /*003e*/ 	.short	0x00ff


	//----- nvinfo : EIATTR_MERCURY_ISA_VERSION
	.align		4
        /*0040*/ 	.byte	0x03, 0x5f
        /*0042*/ 	.short	0x0101


	//----- nvinfo : EIATTR_VRC_CTA_INIT_COUNT
	.align		4
        /*0044*/ 	.byte	0x02, 0x4a
	.zero		1
	.zero		1


	//----- nvinfo : EIATTR_EXIT_INSTR_OFFSETS
	.align		4
        /*0048*/ 	.byte	0x04, 0x1c
        /*004a*/ 	.short	(.L_15 - .L_14)


	//   ....[0]....
.L_14:
        /*004c*/ 	.word	0x00000070


	//   ....[1]....
        /*0050*/ 	.word	0x000000f0


	//----- nvinfo : EIATTR_CBANK_PARAM_SIZE
	.align		4
.L_15:
        /*0054*/ 	.byte	0x03, 0x19
        /*0056*/ 	.short	0x0010


	//----- nvinfo : EIATTR_PARAM_CBANK
	.align		4
        /*0058*/ 	.byte	0x04, 0x0a
        /*005a*/ 	.short	(.L_17 - .L_16)
	.align		4
.L_16:
        /*005c*/ 	.word	index@(.nv.constant0._Z17vectorScaleKernelPffi)
        /*0060*/ 	.short	0x0380
        /*0062*/ 	.short	0x0010


	//----- nvinfo : EIATTR_SW_WAR
	.align		4
.L_17:
        /*0064*/ 	.byte	0x04, 0x36
        /*0066*/ 	.short	(.L_19 - .L_18)
.L_18:
        /*0068*/ 	.word	0x00000008
.L_19:


//--------------------- .nv.callgraph             --------------------------
	.section	.nv.callgraph,"",@"SHT_CUDA_CALLGRAPH"
	.align	4
	.sectionentsize	8
	.align		4
        /*0000*/ 	.word	0x00000000
	.align		4
        /*0004*/ 	.word	0xffffffff
	.align		4
        /*0008*/ 	.word	0x00000000
	.align		4
        /*000c*/ 	.word	0xfffffffe
	.align		4
        /*0010*/ 	.word	0x00000000
	.align		4
        /*0014*/ 	.word	0xfffffffd
	.align		4
        /*0018*/ 	.word	0x00000000
	.align		4
        /*001c*/ 	.word	0xfffffffc


//--------------------- .text._Z17vectorScaleKernelPffi --------------------------
	.section	.text._Z17vectorScaleKernelPffi,"ax",@progbits
	.align	128
        .global         _Z17vectorScaleKernelPffi
        .type           _Z17vectorScaleKernelPffi,@function
        .size           _Z17vectorScaleKernelPffi,(.L_x_1 - _Z17vectorScaleKernelPffi)
        .other          _Z17vectorScaleKernelPffi,@"STO_CUDA_ENTRY STV_DEFAULT"
_Z17vectorScaleKernelPffi:
.text._Z17vectorScaleKernelPffi:
[----:B------:R-:W-:Y:S01]  /*0000*/  LDC R1, c[0x0][0x37c] ;  /* 0x0000df00ff017b82 */ /* 0x000fe20000000800 */
[----:B------:R-:W0:Y:S07]  /*0010*/  S2R R0, SR_TID.X ;  /* 0x0000000000007919 */ /* 0x000e2e0000002100 */
[----:B------:R-:W0:Y:S01]  /*0020*/  S2UR UR4, SR_CTAID.X ;  /* 0x00000000000479c3 */ /* 0x000e220000002500 */
[----:B------:R-:W1:Y:S07]  /*0030*/  LDCU UR5, c[0x0][0x38c] ;  /* 0x00007180ff0577ac */ /* 0x000e6e0008000800 */
[----:B------:R-:W0:Y:S02]  /*0040*/  LDC R5, c[0x0][0x360] ;  /* 0x0000d800ff057b82 */ /* 0x000e240000000800 */
[----:B0-----:R-:W-:-:S05]  /*0050*/  IMAD R5, R5, UR4, R0 ;  /* 0x0000000405057c24 */ /* 0x001fca000f8e0200 */
[----:B-1----:R-:W-:-:S13]  /*0060*/  ISETP.GE.AND P0, PT, R5, UR5, PT ;  /* 0x0000000505007c0c */ /* 0x002fda000bf06270 */
[----:B------:R-:W-:Y:S05]  /*0070*/  @P0 EXIT ;  /* 0x000000000000094d */ /* 0x000fea0003800000 */
[----:B------:R-:W0:Y:S01]  /*0080*/  LDC.64 R2, c[0x0][0x380] ;  /* 0x0000e000ff027b82 */ /* 0x000e220000000a00 */
[----:B------:R-:W1:Y:S01]  /*0090*/  LDCU.64 UR4, c[0x0][0x358] ;  /* 0x00006b00ff0477ac */ /* 0x000e620008000a00 */
[----:B------:R-:W2:Y:S01]  /*00a0*/  LDCU UR6, c[0x0][0x388] ;  /* 0x00007100ff0677ac */ /* 0x000ea20008000800 */
[----:B0-----:R-:W-:-:S05]  /*00b0*/  IMAD.WIDE R2, R5, 0x4, R2 ;  /* 0x0000000405027825 */ /* 0x001fca00078e0202 */
[----:B-1----:R-:W2:Y:S02]  /*00c0*/  LDG.E R0, desc[UR4][R2.64] ;  /* 0x0000000402007981 */ /* 0x002ea4000c1e1900 */
[----:B--2---:R-:W-:-:S05]  /*00d0*/  FMUL R5, R0, UR6 ;  /* 0x0000000600057c20 */ /* 0x004fca0008400000 */
[----:B------:R-:W-:Y:S01]  /*00e0*/  STG.E desc[UR4][R2.64], R5 ;  /* 0x0000000502007986 */ /* 0x000fe2000c101904 */
[----:B------:R-:W-:Y:S05]  /*00f0*/  EXIT ;  /* 0x000000000000794d */ /* 0x000fea0003800000 */
.L_x_0:
[----:B------:R-:W-:-:S00]  /*0100*/  BRA `(.L_x_0) ;  /* 0xfffffffc00fc7947 */ /* 0x000fc0000383ffff */
[----:B------:R-:W-:-:S00]  /*0110*/  NOP ;  /* 0x0000000000007918 */ /* 0x000fc00000000000 */
        /* <DEDUP_REMOVED lines=14> */
.L_x_1:


//--------------------- .nv.shared.reserved.0     --------------------------
	.section	.nv.shared.reserved.0,"aw",@nobits
	.weak		__nv_reservedSMEM_offset_0_alias
	.size		__nv_reservedSMEM_offset_0_alias, 0, 64
	.other		__nv_reservedSMEM_offset_0_alias,@"STO_CUDA_RESERVED_SHARED STV_DEFAULT"
__nv_reservedSMEM_offset_0_alias:
	.zero		0
	.zero		64


//--------------------- .nv.constant0._Z17vectorScaleKernelPffi --------------------------
	.section	.nv.constant0._Z17vectorScaleKernelPffi,"a",@progbits
	.sectionflags	@""
	.align	4
.nv.constant0._Z17vectorScaleKernelPffi:
	.zero		912


//--------------------- SYMBOLS --------------------------

	.type		.nv.reservedSmem.offset0,@object
	.size		.nv.reservedSmem.offset0,0x4
